//
// Generated by NVIDIA NVVM Compiler
//
// Compiler Build ID: CL-36424714
// Cuda compilation tools, release 13.0, V13.0.88
// Based on NVVM 20.0.0
//

.version 9.0
.target sm_100
.address_size 64

	// .globl	_Z1fv
.extern .func  (.param .b32 func_retval0) vprintf
(
	.param .b64 vprintf_param_0,
	.param .b64 vprintf_param_1
)
;
.global .align 1 .b8 $str[67] = {109, 121, 105, 100, 32, 61, 32, 37, 45, 50, 100, 32, 44, 32, 98, 68, 105, 109, 61, 40, 37, 100, 32, 37, 100, 32, 37, 100, 41, 32, 44, 32, 98, 73, 100, 120, 61, 40, 37, 100, 32, 37, 100, 32, 37, 100, 41, 32, 44, 32, 116, 73, 100, 120, 61, 40, 37, 100, 32, 37, 100, 32, 37, 100, 41, 10};

.visible .entry _Z1fv()
{
	.local .align 8 .b8 	__local_depot0[40];
	.reg .b64 	%SP;
	.reg .b64 	%SPL;
	.reg .b32 	%r<13>;
	.reg .b64 	%rd<5>;

	mov.u64 	%SPL, __local_depot0;
	cvta.local.u64 	%SP, %SPL;
	add.u64 	%rd1, %SP, 0;
	add.u64 	%rd2, %SPL, 0;
	mov.u32 	%r1, %ctaid.x;
	mov.u32 	%r2, %ntid.x;
	mov.u32 	%r3, %tid.x;
	mad.lo.s32 	%r4, %r1, %r2, %r3;
	mov.u32 	%r5, %ntid.y;
	mov.u32 	%r6, %ntid.z;
	mov.u32 	%r7, %ctaid.y;
	mov.u32 	%r8, %ctaid.z;
	mov.u32 	%r9, %tid.y;
	mov.u32 	%r10, %tid.z;
	st.local.v2.u32 	[%rd2], {%r4, %r2};
	st.local.v2.u32 	[%rd2+8], {%r5, %r6};
	st.local.v2.u32 	[%rd2+16], {%r1, %r7};
	st.local.v2.u32 	[%rd2+24], {%r8, %r3};
	st.local.v2.u32 	[%rd2+32], {%r9, %r10};
	mov.u64 	%rd3, $str;
	cvta.global.u64 	%rd4, %rd3;
	{ // callseq 0, 0
	.param .b64 param0;
	st.param.b64 	[param0], %rd4;
	.param .b64 param1;
	st.param.b64 	[param1], %rd1;
	.param .b32 retval0;
	call.uni (retval0), 
	vprintf, 
	(
	param0, 
	param1
	);
	ld.param.b32 	%r11, [retval0];
	} // callseq 0
	ret;

}


// ===== COMPILED SASS (sm_100) =====

	.target	sm_100

	.elftype	@"ET_EXEC"


//--------------------- .note.nv.tkinfo           --------------------------
	.section	.note.nv.tkinfo,"",@"SHT_NOTE"
	.sectionflags	@"SHF_NOTE_NV_TKINFO"
	.tkinfo
        /*0018*/ 	.word	0x00000002
        /*0030*/ 	.string	""
        /*0030*/ 	.string	"ptxas"
        /*0030*/ 	.string	"Cuda compilation tools, release 13.0, V13.0.88"
        /*0030*/ 	.string	"Build cuda_13.0.r13.0/compiler.36424714_0"
        /*0030*/ 	.string	"-arch sm_100 -m 64 "



//--------------------- .note.nv.cuinfo           --------------------------
	.section	.note.nv.cuinfo,"",@"SHT_NOTE"
	.sectionflags	@"SHF_NOTE_NV_CUINFO"
        /*0018*/ 	.short	0x0002
        /*001a*/ 	.short	0x0064
        /*001c*/ 	.short	0x0082
	.zero		2


//--------------------- .nv.info                  --------------------------
	.section	.nv.info,"",@"SHT_CUDA_INFO"
	.align	4


	//----- nvinfo : EIATTR_REGCOUNT
	.align		4
        /*0000*/ 	.byte	0x04, 0x2f
        /*0002*/ 	.short	(.L_2 - .L_1)
	.align		4
.L_1:
        /*0004*/ 	.word	index@(_Z1fv)
        /*0008*/ 	.word	0x00000018


	//----- nvinfo : EIATTR_FRAME_SIZE
	.align		4
.L_2:
        /*000c*/ 	.byte	0x04, 0x11
        /*000e*/ 	.short	(.L_4 - .L_3)
	.align		4
.L_3:
        /*0010*/ 	.word	index@(_Z1fv)
        /*0014*/ 	.word	0x00000028


	//----- nvinfo : EIATTR_MIN_STACK_SIZE
	.align		4
.L_4:
        /*0018*/ 	.byte	0x04, 0x12
        /*001a*/ 	.short	(.L_6 - .L_5)
	.align		4
.L_5:
        /*001c*/ 	.word	index@(_Z1fv)
        /*0020*/ 	.word	0x00000028
.L_6:


//--------------------- .nv.compat                --------------------------
	.section	.nv.compat,"",@"SHT_CUDA_COMPAT_INFO"
	.align	4
        /*0000*/ 	.byte	0x02, 0x09, 0x00, 0x00, 0x02, 0x02, 0x01, 0x00, 0x02, 0x05, 0x05, 0x00, 0x03, 0x07, 0x01, 0x01
        /*0010*/ 	.byte	0x02, 0x03, 0x00, 0x00, 0x02, 0x06, 0x01, 0x00, 0x04, 0x0b, 0x08, 0x00, 0x09, 0x00, 0x00, 0x00
        /*0020*/ 	.byte	0x00, 0x00, 0x00, 0x00


//--------------------- .nv.info._Z1fv            --------------------------
	.section	.nv.info._Z1fv,"",@"SHT_CUDA_INFO"
	.sectionflags	@""
	.align	4


	//----- nvinfo : EIATTR_CUDA_API_VERSION
	.align		4
        /*0000*/ 	.byte	0x04, 0x37
        /*0002*/ 	.short	(.L_8 - .L_7)
.L_7:
        /*0004*/ 	.word	0x00000082


	//----- nvinfo : EIATTR_SPARSE_MMA_MASK
	.align		4
.L_8:
        /*0008*/ 	.byte	0x03, 0x50
        /*000a*/ 	.short	0x0000


	//----- nvinfo : EIATTR_MAXREG_COUNT
	.align		4
        /*000c*/ 	.byte	0x03, 0x1b
        /*000e*/ 	.short	0x00ff


	//----- nvinfo : EIATTR_EXTERNS
	.align		4
        /*0010*/ 	.byte	0x04, 0x0f
        /*0012*/ 	.short	(.L_10 - .L_9)


	//   ....[0]....
	.align		4
.L_9:
        /*0014*/ 	.word	index@(vprintf)


	//----- nvinfo : EIATTR_MERCURY_ISA_VERSION
	.align		4
.L_10:
        /*0018*/ 	.byte	0x03, 0x5f
        /*001a*/ 	.short	0x0101


	//----- nvinfo : EIATTR_VRC_CTA_INIT_COUNT
	.align		4
        /*001c*/ 	.byte	0x02, 0x4a
	.zero		1
	.zero		1


	//----- nvinfo : EIATTR_SYSCALL_OFFSETS
	.align		4
        /*0020*/ 	.byte	0x04, 0x46
        /*0022*/ 	.short	(.L_12 - .L_11)


	//   ....[0]....
.L_11:
        /*0024*/ 	.word	0x000001b0


	//----- nvinfo : EIATTR_EXIT_INSTR_OFFSETS
	.align		4
.L_12:
        /*0028*/ 	.byte	0x04, 0x1c
        /*002a*/ 	.short	(.L_14 - .L_13)


	//   ....[0]....
.L_13:
        /*002c*/ 	.word	0x000001c0


	//----- nvinfo : EIATTR_SW_WAR
	.align		4
.L_14:
        /*0030*/ 	.byte	0x04, 0x36
        /*0032*/ 	.short	(.L_16 - .L_15)
.L_15:
        /*0034*/ 	.word	0x00000008
.L_16:


//--------------------- .nv.callgraph             --------------------------
	.section	.nv.callgraph,"",@"SHT_CUDA_CALLGRAPH"
	.align	4
	.sectionentsize	8
	.align		4
        /*0000*/ 	.word	0x00000000
	.align		4
        /*0004*/ 	.word	0xffffffff
	.align		4
        /*0008*/ 	.word	index@(_Z1fv)
	.align		4
        /*000c*/ 	.word	index@(vprintf)
	.align		4
        /*0010*/ 	.word	0x00000000
	.align		4
        /*0014*/ 	.word	0xfffffffe
	.align		4
        /*0018*/ 	.word	0x00000000
	.align		4
        /*001c*/ 	.word	0xfffffffd
	.align		4
        /*0020*/ 	.word	0x00000000
	.align		4
        /*0024*/ 	.word	0xfffffffc


//--------------------- .nv.constant4             --------------------------
	.section	.nv.constant4,"a",@progbits
	.align	8
	.align		8
.nv.constant4:
        /*0000*/ 	.dword	vprintf
	.align		8
        /*0008*/ 	.dword	$str


//--------------------- .text._Z1fv               --------------------------
	.section	.text._Z1fv,"ax",@progbits
	.align	128
        .global         _Z1fv
        .type           _Z1fv,@function
        .size           _Z1fv,(.L_x_2 - _Z1fv)
        .other          _Z1fv,@"STO_CUDA_ENTRY STV_DEFAULT"
_Z1fv:
.text._Z1fv:
[----:B------:R-:W0:Y:S01]  /*0000*/  LDC R1, c[0x0][0x37c] ;  /* 0x0000df00ff017b82 */ /* 0x000e220000000800 */
[----:B------:R-:W1:Y:S01]  /*0010*/  S2R R4, SR_CTAID.X ;  /* 0x0000000000047919 */ /* 0x000e620000002500 */
[----:B------:R-:W2:Y:S06]  /*0020*/  LDCU UR5, c[0x0][0x2fc] ;  /* 0x00005f80ff0577ac */ /* 0x000eac0008000800 */
[----:B------:R-:W1:Y:S01]  /*0030*/  LDC R3, c[0x0][0x360] ;  /* 0x0000d800ff037b82 */ /* 0x000e620000000800 */
[----:B0-----:R-:W-:Y:S01]  /*0040*/  VIADD R1, R1, 0xffffffd8 ;  /* 0xffffffd801017836 */ /* 0x001fe20000000000 */
[----:B------:R-:W1:Y:S01]  /*0050*/  S2R R13, SR_TID.X ;  /* 0x00000000000d7919 */ /* 0x000e620000002100 */
[----:B------:R-:W-:Y:S01]  /*0060*/  MOV R0, 0x0 ;  /* 0x0000000000007802 */ /* 0x000fe20000000f00 */
[----:B------:R-:W0:Y:S01]  /*0070*/  LDCU UR4, c[0x0][0x2f8] ;  /* 0x00005f00ff0477ac */ /* 0x000e220008000800 */
[----:B------:R-:W3:Y:S03]  /*0080*/  S2R R12, SR_CTAID.Z ;  /* 0x00000000000c7919 */ /* 0x000ee60000002700 */
[----:B------:R-:W4:Y:S01]  /*0090*/  LDC R10, c[0x0][0x364] ;  /* 0x0000d900ff0a7b82 */ /* 0x000f220000000800 */
[----:B------:R-:W5:Y:S01]  /*00a0*/  LDCU.64 UR6, c[0x4][0x8] ;  /* 0x01000100ff0677ac */ /* 0x000f620008000a00 */
[----:B------:R-:W5:Y:S01]  /*00b0*/  S2R R14, SR_TID.Y ;  /* 0x00000000000e7919 */ /* 0x000f620000002200 */
[----:B------:R-:W5:Y:S05]  /*00c0*/  S2R R15, SR_TID.Z ;  /* 0x00000000000f7919 */ /* 0x000f6a0000002300 */
[----:B------:R-:W4:Y:S01]  /*00d0*/  LDC R11, c[0x0][0x368] ;  /* 0x0000da00ff0b7b82 */ /* 0x000f220000000800 */
[----:B------:R-:W4:Y:S01]  /*00e0*/  S2R R5, SR_CTAID.Y ;  /* 0x0000000000057919 */ /* 0x000f220000002600 */
[----:B0-----:R-:W-:-:S06]  /*00f0*/  IADD3 R6, P0, PT, R1, UR4, RZ ;  /* 0x0000000401067c10 */ /* 0x001fcc000ff1e0ff */
[----:B------:R0:W0:Y:S01]  /*0100*/  LDC.64 R8, c[0x4][R0] ;  /* 0x0100000000087b82 */ /* 0x0000220000000a00 */
[----:B--2---:R-:W-:Y:S02]  /*0110*/  IMAD.X R7, RZ, RZ, UR5, P0 ;  /* 0x00000005ff077e24 */ /* 0x004fe400080e06ff */
[----:B-1----:R-:W-:Y:S01]  /*0120*/  IMAD R2, R4, R3, R13 ;  /* 0x0000000304027224 */ /* 0x002fe200078e020d */
[----:B---3--:R-:W-:Y:S04]  /*0130*/  STL.64 [R1+0x18], R12 ;  /* 0x0000180c01007387 */ /* 0x008fe80000100a00 */
[----:B------:R-:W-:Y:S04]  /*0140*/  STL.64 [R1], R2 ;  /* 0x0000000201007387 */ /* 0x000fe80000100a00 */
[----:B-----5:R-:W-:Y:S04]  /*0150*/  STL.64 [R1+0x20], R14 ;  /* 0x0000200e01007387 */ /* 0x020fe80000100a00 */
[----:B----4-:R-:W-:Y:S04]  /*0160*/  STL.64 [R1+0x8], R10 ;  /* 0x0000080a01007387 */ /* 0x010fe80000100a00 */
[----:B------:R1:W-:Y:S02]  /*0170*/  STL.64 [R1+0x10], R4 ;  /* 0x0000100401007387 */ /* 0x0003e40000100a00 */
[----:B-1----:R-:W-:Y:S01]  /*0180*/  IMAD.U32 R4, RZ, RZ, UR6 ;  /* 0x00000006ff047e24 */ /* 0x002fe2000f8e00ff */
[----:B0-----:R-:W-:-:S07]  /*0190*/  MOV R5, UR7 ;  /* 0x0000000700057c02 */ /* 0x001fce0008000f00 */
[----:B------:R-:W-:-:S07]  /*01a0*/  LEPC R20, `(.L_x_0) ;  /* 0x000000001014794e */ /* 0x000fce0000000000 */
[----:B------:R-:W-:Y:S05]  /*01b0*/  CALL.ABS.NOINC R8 ;  /* 0x0000000008007343 */ /* 0x000fea0003c00000 */
.L_x_0:
[----:B------:R-:W-:Y:S05]  /*01c0*/  EXIT ;  /* 0x000000000000794d */ /* 0x000fea0003800000 */
.L_x_1:
[----:B------:R-:W-:-:S00]  /*01d0*/  BRA `(.L_x_1) ;  /* 0xfffffffc00fc7947 */ /* 0x000fc0000383ffff */
[----:B------:R-:W-:-:S00]  /*01e0*/  NOP ;  /* 0x0000000000007918 */ /* 0x000fc00000000000 */
        /* <DEDUP_REMOVED lines=9> */
.L_x_2:


//--------------------- .nv.global.init           --------------------------
	.section	.nv.global.init,"aw",@progbits
.nv.global.init:
	.type		$str,@object
	.size		$str,(.L_0 - $str)
$str:
        /*0000*/ 	.byte	0x6d, 0x79, 0x69, 0x64, 0x20, 0x3d, 0x20, 0x25, 0x2d, 0x32, 0x64, 0x20, 0x2c, 0x20, 0x62, 0x44
        /*0010*/ 	.byte	0x69, 0x6d, 0x3d, 0x28, 0x25, 0x64, 0x20, 0x25, 0x64, 0x20, 0x25, 0x64, 0x29, 0x20, 0x2c, 0x20
        /*0020*/ 	.byte	0x62, 0x49, 0x64, 0x78, 0x3d, 0x28, 0x25, 0x64, 0x20, 0x25, 0x64, 0x20, 0x25, 0x64, 0x29, 0x20
        /*0030*/ 	.byte	0x2c, 0x20, 0x74, 0x49, 0x64, 0x78, 0x3d, 0x28, 0x25, 0x64, 0x20, 0x25, 0x64, 0x20, 0x25, 0x64
        /*0040*/ 	.byte	0x29, 0x0a, 0x00
.L_0:


//--------------------- .nv.shared.reserved.0     --------------------------
	.section	.nv.shared.reserved.0,"aw",@nobits
	.weak		__nv_reservedSMEM_offset_0_alias
	.size		__nv_reservedSMEM_offset_0_alias, 0, 64
	.other		__nv_reservedSMEM_offset_0_alias,@"STO_CUDA_RESERVED_SHARED STV_DEFAULT"
__nv_reservedSMEM_offset_0_alias:
	.zero		0
	.zero		64


//--------------------- .nv.constant0._Z1fv       --------------------------
	.section	.nv.constant0._Z1fv,"a",@progbits
	.sectionflags	@""
	.align	4
.nv.constant0._Z1fv:
	.zero		896


//--------------------- SYMBOLS --------------------------

	.type		.nv.reservedSmem.offset0,@object
	.size		.nv.reservedSmem.offset0,0x4
	.type		vprintf,@function
